	.headerflags	@"EF_CUDA_TEXMODE_UNIFIED EF_CUDA_64BIT_ADDRESS EF_CUDA_ACCELERATORS EF_CUDA_SM90 EF_CUDA_VIRTUAL_SM(EF_CUDA_SM90)"
	.elftype	@"ET_EXEC"


//--------------------- .nv.info                  --------------------------
	.section	.nv.info,"",@"SHT_CUDA_INFO"
	.align	4


	//----- nvinfo : EIATTR_REGCOUNT
	.align		4
        /*0000*/ 	.byte	0x04, 0x2f
        /*0002*/ 	.short	(.L_2 - .L_1)
	.align		4
.L_1:
        /*0004*/ 	.word	index@(triton_poi_fused_clamp_log_0)
        /*0008*/ 	.word	0x0000000a


	//----- nvinfo : EIATTR_MIN_STACK_SIZE
	.align		4
.L_2:
        /*000c*/ 	.byte	0x04, 0x12
        /*000e*/ 	.short	(.L_4 - .L_3)
	.align		4
.L_3:
        /*0010*/ 	.word	index@(triton_poi_fused_clamp_log_0)
        /*0014*/ 	.word	0x00000000


	//----- nvinfo : EIATTR_FRAME_SIZE
	.align		4
.L_4:
        /*0018*/ 	.byte	0x04, 0x11
        /*001a*/ 	.short	(.L_6 - .L_5)
	.align		4
.L_5:
        /*001c*/ 	.word	index@(triton_poi_fused_clamp_log_0)
        /*0020*/ 	.word	0x00000000


	//----- nvinfo : EIATTR_MIN_STACK_SIZE
	.align		4
.L_6:
        /*0024*/ 	.byte	0x04, 0x12
        /*0026*/ 	.short	(.L_8 - .L_7)
	.align		4
.L_7:
        /*0028*/ 	.word	index@(triton_poi_fused_clamp_log_0)
        /*002c*/ 	.word	0x00000000
.L_8:


//--------------------- .nv.info.triton_poi_fused_clamp_log_0 --------------------------
	.section	.nv.info.triton_poi_fused_clamp_log_0,"",@"SHT_CUDA_INFO"
	.sectionflags	@""
	.align	4


	//----- nvinfo : EIATTR_CUDA_API_VERSION
	.align		4
        /*0000*/ 	.byte	0x04, 0x37
        /*0002*/ 	.short	(.L_10 - .L_9)
.L_9:
        /*0004*/ 	.word	0x0000007c


	//----- nvinfo : EIATTR_KPARAM_INFO
	.align		4
.L_10:
        /*0008*/ 	.byte	0x04, 0x17
        /*000a*/ 	.short	(.L_12 - .L_11)
.L_11:
        /*000c*/ 	.word	0x00000000
        /*0010*/ 	.short	0x0002
        /*0012*/ 	.short	0x0010
        /*0014*/ 	.byte	0x00, 0xf0, 0x11, 0x00


	//----- nvinfo : EIATTR_KPARAM_INFO
	.align		4
.L_12:
        /*0018*/ 	.byte	0x04, 0x17
        /*001a*/ 	.short	(.L_14 - .L_13)
.L_13:
        /*001c*/ 	.word	0x00000000
        /*0020*/ 	.short	0x0001
        /*0022*/ 	.short	0x0008
        /*0024*/ 	.byte	0x00, 0xf4, 0x21, 0x00


	//----- nvinfo : EIATTR_KPARAM_INFO
	.align		4
.L_14:
        /*0028*/ 	.byte	0x04, 0x17
        /*002a*/ 	.short	(.L_16 - .L_15)
.L_15:
        /*002c*/ 	.word	0x00000000
        /*0030*/ 	.short	0x0000
        /*0032*/ 	.short	0x0000
        /*0034*/ 	.byte	0x00, 0xf4, 0x21, 0x00


	//----- nvinfo : EIATTR_SPARSE_MMA_MASK
	.align		4
.L_16:
        /*0038*/ 	.byte	0x03, 0x50
        /*003a*/ 	.short	0x0000


	//----- nvinfo : EIATTR_MAXREG_COUNT
	.align		4
        /*003c*/ 	.byte	0x03, 0x1b
        /*003e*/ 	.short	0x00ff


	//----- nvinfo : EIATTR_EXIT_INSTR_OFFSETS
	.align		4
        /*0040*/ 	.byte	0x04, 0x1c
        /*0042*/ 	.short	(.L_18 - .L_17)


	//   ....[0]....
.L_17:
        /*0044*/ 	.word	0x00000330


	//   ....[1]....
        /*0048*/ 	.word	0x00000350


	//----- nvinfo : EIATTR_REQNTID
	.align		4
.L_18:
        /*004c*/ 	.byte	0x04, 0x10
        /*004e*/ 	.short	(.L_20 - .L_19)
.L_19:
        /*0050*/ 	.word	0x00000080
        /*0054*/ 	.word	0x00000001
        /*0058*/ 	.word	0x00000001


	//----- nvinfo : EIATTR_CRS_STACK_SIZE
	.align		4
.L_20:
        /*005c*/ 	.byte	0x04, 0x1e
        /*005e*/ 	.short	(.L_22 - .L_21)
.L_21:
        /*0060*/ 	.word	0x00000000


	//----- nvinfo : EIATTR_CBANK_PARAM_SIZE
	.align		4
.L_22:
        /*0064*/ 	.byte	0x03, 0x19
        /*0066*/ 	.short	0x0014


	//----- nvinfo : EIATTR_PARAM_CBANK
	.align		4
        /*0068*/ 	.byte	0x04, 0x0a
        /*006a*/ 	.short	(.L_24 - .L_23)
	.align		4
.L_23:
        /*006c*/ 	.word	index@(.nv.constant0.triton_poi_fused_clamp_log_0)
        /*0070*/ 	.short	0x0210
        /*0072*/ 	.short	0x0014


	//----- nvinfo : EIATTR_SW_WAR
	.align		4
.L_24:
        /*0074*/ 	.byte	0x04, 0x36
        /*0076*/ 	.short	(.L_26 - .L_25)
.L_25:
        /*0078*/ 	.word	0x00000008
.L_26:


//--------------------- .nv.callgraph             --------------------------
	.section	.nv.callgraph,"",@"SHT_CUDA_CALLGRAPH"
	.align	4
	.sectionentsize	8
	.align		4
        /*0000*/ 	.word	0x00000000
	.align		4
        /*0004*/ 	.word	0xffffffff
	.align		4
        /*0008*/ 	.word	0x00000000
	.align		4
        /*000c*/ 	.word	0xfffffffe
	.align		4
        /*0010*/ 	.word	0x00000000
	.align		4
        /*0014*/ 	.word	0xfffffffd
	.align		4
        /*0018*/ 	.word	0x00000000
	.align		4
        /*001c*/ 	.word	0xfffffffc


//--------------------- .nv.constant4             --------------------------
	.section	.nv.constant4,"a",@progbits
	.align	8
	.align		8
.nv.constant4:
        /*0000*/ 	.dword	_$_str


//--------------------- .text.triton_poi_fused_clamp_log_0 --------------------------
	.section	.text.triton_poi_fused_clamp_log_0,"ax",@progbits
	.align	128
        .global         triton_poi_fused_clamp_log_0
        .type           triton_poi_fused_clamp_log_0,@function
        .size           triton_poi_fused_clamp_log_0,(.L_x_3 - triton_poi_fused_clamp_log_0)
        .other          triton_poi_fused_clamp_log_0,@"STO_CUDA_ENTRY STV_DEFAULT"
triton_poi_fused_clamp_log_0:
.text.triton_poi_fused_clamp_log_0:
[----:B------:R-:W0:Y:S02]  /*0000*/  LDC R1, c[0x0][0x28] ;  /* 0x00000a00ff017b82 */ /* 0x000e240000000800 */
[----:B------:R-:W1:Y:S01]  /*0010*/  S2R R0, SR_TID.X ;  /* 0x0000000000007919 */ /* 0x000e620000002100 */
[----:B------:R-:W-:Y:S01]  /*0020*/  ULDC.64 UR4, c[0x0][0x208] ;  /* 0x0000820000047ab9 */ /* 0x000fe20000000a00 */
[----:B------:R-:W-:Y:S01]  /*0030*/  BSSY B0, `(.L_x_0) ;  /* 0x000000a000007945 */ /* 0x000fe20003800000 */
[----:B------:R-:W-:Y:S01]  /*0040*/  HFMA2.MMA R2, -RZ, RZ, 0, 0 ;  /* 0x00000000ff027435 */ /* 0x000fe200000001ff */
[----:B------:R-:W2:Y:S01]  /*0050*/  S2R R3, SR_CTAID.X ;  /* 0x0000000000037919 */ /* 0x000ea20000002500 */
[----:B-1----:R-:W-:-:S05]  /*0060*/  LOP3.LUT R0, R0, 0x7f, RZ, 0xc0, !PT ;  /* 0x0000007f00007812 */ /* 0x002fca00078ec0ff */
[----:B--2---:R-:W-:-:S05]  /*0070*/  IMAD R0, R3, 0x80, R0 ;  /* 0x0000008003007824 */ /* 0x004fca00078e0200 */
[----:B------:R-:W-:-:S13]  /*0080*/  ISETP.GE.AND P0, PT, R0, 0x100, PT ;  /* 0x000001000000780c */ /* 0x000fda0003f06270 */
[----:B------:R-:W-:Y:S05]  /*0090*/  @P0 BRA `(.L_x_1) ;  /* 0x00000000000c0947 */ /* 0x000fea0003800000 */
[----:B------:R-:W1:Y:S02]  /*00a0*/  LDC.64 R2, c[0x0][0x210] ;  /* 0x00008400ff027b82 */ /* 0x000e640000000a00 */
[----:B-1----:R-:W-:-:S06]  /*00b0*/  IMAD.WIDE R2, R0, 0x4, R2 ;  /* 0x0000000400027825 */ /* 0x002fcc00078e0202 */
[----:B------:R1:W5:Y:S02]  /*00c0*/  LDG.E R2, desc[UR4][R2.64] ;  /* 0x0000000402027981 */ /* 0x000364000c1e1900 */
.L_x_1:
[----:B------:R-:W-:Y:S05]  /*00d0*/  BSYNC B0 ;  /* 0x0000000000007941 */ /* 0x000fea0003800000 */
.L_x_0:
[----:B-----5:R-:W-:Y:S01]  /*00e0*/  IMAD.MOV.U32 R6, RZ, RZ, R2 ;  /* 0x000000ffff067224 */ /* 0x020fe200078e0002 */
[----:B------:R-:W-:Y:S01]  /*00f0*/  MOV R5, 0x3e055027 ;  /* 0x3e05502700057802 */ /* 0x000fe20000000f00 */
[----:B------:R-:W-:-:S03]  /*0100*/  ULDC.64 UR6, c[0x0][0x218] ;  /* 0x0000860000067ab9 */ /* 0x000fc60000000a00 */
[C---:B------:R-:W-:Y:S02]  /*0110*/  FSETP.GT.AND P1, PT, R6.reuse, 1.00000001335143196e-10, PT ;  /* 0x2edbe6ff0600780b */ /* 0x040fe40003f24000 */
[----:B------:R-:W-:-:S11]  /*0120*/  FSETP.NAN.AND P2, PT, R6, R6, PT ;  /* 0x000000060600720b */ /* 0x000fd60003f48000 */
[----:B------:R-:W-:-:S04]  /*0130*/  @!P1 FSEL R6, R6, 1.00000001335143196e-10, P2 ;  /* 0x2edbe6ff06069808 */ /* 0x000fc80001000000 */
[C---:B------:R-:W-:Y:S02]  /*0140*/  FSETP.GEU.AND P2, PT, R6.reuse, 100000000, PT ;  /* 0x4cbebc200600780b */ /* 0x040fe40003f4e000 */
[----:B------:R-:W-:-:S11]  /*0150*/  FSETP.NAN.AND P1, PT, R6, R6, PT ;  /* 0x000000060600720b */ /* 0x000fd60003f28000 */
[----:B------:R-:W-:-:S04]  /*0160*/  @P2 FSEL R6, R6, 100000000, P1 ;  /* 0x4cbebc2006062808 */ /* 0x000fc80000800000 */
[----:B------:R-:W-:-:S13]  /*0170*/  FSETP.GEU.AND P2, PT, R6, 1.175494350822287508e-38, PT ;  /* 0x008000000600780b */ /* 0x000fda0003f4e000 */
[----:B------:R-:W-:-:S05]  /*0180*/  @!P2 FMUL R6, R6, 8388608 ;  /* 0x4b0000000606a820 */ /* 0x000fca0000400000 */
[----:B------:R-:W-:Y:S02]  /*0190*/  IADD3 R2, R6, -0x3f2aaaab, RZ ;  /* 0xc0d5555506027810 */ /* 0x000fe40007ffe0ff */
[----:B------:R-:W-:Y:S02]  /*01a0*/  ISETP.GE.U32.AND P1, PT, R6, 0x7f800000, PT ;  /* 0x7f8000000600780c */ /* 0x000fe40003f26070 */
[----:B-1----:R-:W-:-:S05]  /*01b0*/  LOP3.LUT R3, R2, 0xff800000, RZ, 0xc0, !PT ;  /* 0xff80000002037812 */ /* 0x002fca00078ec0ff */
[----:B------:R-:W-:Y:S01]  /*01c0*/  IMAD.IADD R2, R6, 0x1, -R3 ;  /* 0x0000000106027824 */ /* 0x000fe200078e0a03 */
[----:B------:R-:W-:-:S03]  /*01d0*/  I2FP.F32.S32 R3, R3 ;  /* 0x0000000300037245 */ /* 0x000fc60000201400 */
[----:B------:R-:W-:Y:S01]  /*01e0*/  FADD R4, R2, -1 ;  /* 0xbf80000002047421 */ /* 0x000fe20000000000 */
[----:B------:R-:W-:Y:S01]  /*01f0*/  FSEL R2, RZ, -23, P2 ;  /* 0xc1b80000ff027808 */ /* 0x000fe20001000000 */
[----:B------:R-:W-:Y:S02]  /*0200*/  @P1 IMAD.MOV.U32 R7, RZ, RZ, 0x7f800000 ;  /* 0x7f800000ff071424 */ /* 0x000fe400078e00ff */
[C---:B------:R-:W-:Y:S02]  /*0210*/  FFMA.FTZ R5, R4.reuse, -R5, 0.14084610342979431152 ;  /* 0x3e1039f604057423 */ /* 0x040fe40000010805 */
[----:B------:R-:W-:Y:S01]  /*0220*/  FFMA.FTZ R2, R3, 1.1920928955078125e-07, R2 ;  /* 0x3400000003027823 */ /* 0x000fe20000010002 */
[----:B------:R-:W-:Y:S01]  /*0230*/  SHF.R.S32.HI R3, RZ, 0x1f, R0 ;  /* 0x0000001fff037819 */ /* 0x000fe20000011400 */
[----:B------:R-:W-:-:S04]  /*0240*/  FFMA.FTZ R5, R4, R5, -0.12148627638816833496 ;  /* 0xbdf8cdcc04057423 */ /* 0x000fc80000010005 */
[----:B------:R-:W-:-:S04]  /*0250*/  FFMA.FTZ R5, R4, R5, 0.13980610668659210205 ;  /* 0x3e0f295504057423 */ /* 0x000fc80000010005 */
[----:B------:R-:W-:-:S04]  /*0260*/  FFMA.FTZ R5, R4, R5, -0.16684235632419586182 ;  /* 0xbe2ad8b904057423 */ /* 0x000fc80000010005 */
[----:B------:R-:W-:-:S04]  /*0270*/  FFMA.FTZ R5, R4, R5, 0.20012299716472625732 ;  /* 0x3e4ced0b04057423 */ /* 0x000fc80000010005 */
[----:B------:R-:W-:-:S04]  /*0280*/  FFMA.FTZ R5, R4, R5, -0.24999669194221496582 ;  /* 0xbe7fff2204057423 */ /* 0x000fc80000010005 */
[----:B------:R-:W-:-:S04]  /*0290*/  FFMA.FTZ R5, R4, R5, 0.33333182334899902344 ;  /* 0x3eaaaa7804057423 */ /* 0x000fc80000010005 */
[----:B------:R-:W-:-:S04]  /*02a0*/  FFMA.FTZ R5, R4, R5, -0.5 ;  /* 0xbf00000004057423 */ /* 0x000fc80000010005 */
[----:B------:R-:W-:-:S04]  /*02b0*/  FMUL R5, R4, R5 ;  /* 0x0000000504057220 */ /* 0x000fc80000400000 */
[----:B------:R-:W-:-:S04]  /*02c0*/  FFMA.FTZ R5, R4, R5, R4 ;  /* 0x0000000504057223 */ /* 0x000fc80000010004 */
[----:B------:R-:W-:Y:S01]  /*02d0*/  FFMA.FTZ R5, R2, 0.69314718246459960938, R5 ;  /* 0x3f31721802057823 */ /* 0x000fe20000010005 */
[----:B------:R-:W-:Y:S01]  /*02e0*/  LEA R2, P2, R0, UR6, 0x2 ;  /* 0x0000000600027c11 */ /* 0x000fe2000f8410ff */
[C---:B------:R-:W-:Y:S01]  /*02f0*/  @P1 FFMA.FTZ R5, R6.reuse, R7, +INF ;  /* 0x7f80000006051423 */ /* 0x040fe20000010007 */
[----:B------:R-:W-:Y:S02]  /*0300*/  FSETP.NEU.AND P1, PT, R6, RZ, PT ;  /* 0x000000ff0600720b */ /* 0x000fe40003f2d000 */
[----:B------:R-:W-:Y:S02]  /*0310*/  LEA.HI.X R3, R0, UR7, R3, 0x2, P2 ;  /* 0x0000000700037c11 */ /* 0x000fe400090f1403 */
[----:B------:R-:W-:Y:S01]  /*0320*/  FSEL R5, R5, -INF , P1 ;  /* 0xff80000005057808 */ /* 0x000fe20000800000 */
[----:B------:R-:W-:Y:S08]  /*0330*/  @P0 EXIT ;  /* 0x000000000000094d */ /* 0x000ff00003800000 */
[----:B------:R-:W-:Y:S01]  /*0340*/  STG.E desc[UR4][R2.64], R5 ;  /* 0x0000000502007986 */ /* 0x000fe2000c101904 */
[----:B------:R-:W-:Y:S05]  /*0350*/  EXIT ;  /* 0x000000000000794d */ /* 0x000fea0003800000 */
.L_x_2:
[----:B------:R-:W-:-:S00]  /*0360*/  BRA `(.L_x_2) ;  /* 0xfffffffc00fc7947 */ /* 0x000fc0000383ffff */
[----:B------:R-:W-:-:S00]  /*0370*/  NOP ;  /* 0x0000000000007918 */ /* 0x000fc00000000000 */
        /* <DEDUP_REMOVED lines=8> */
.L_x_3:


//--------------------- .nv.global.init           --------------------------
	.section	.nv.global.init,"aw",@progbits
.nv.global.init:
	.type		_$_str,@object
	.size		_$_str,(.L_0 - _$_str)
_$_str:
        /*0000*/ 	.byte	0x5f, 0x5f, 0x43, 0x55, 0x44, 0x41, 0x5f, 0x46, 0x54, 0x5a, 0x00
.L_0:


//--------------------- .nv.constant0.triton_poi_fused_clamp_log_0 --------------------------
	.section	.nv.constant0.triton_poi_fused_clamp_log_0,"a",@progbits
	.sectionflags	@""
	.align	4
.nv.constant0.triton_poi_fused_clamp_log_0:
	.zero		548
